//
// Generated by NVIDIA NVVM Compiler
//
// Compiler Build ID: CL-36424714
// Cuda compilation tools, release 13.0, V13.0.88
// Based on NVVM 20.0.0
//

.version 9.0
.target sm_100
.address_size 64

	// .globl	_Z13F_selu_kernelPfS_
.global .align 4 .b8 x[256];
.global .align 4 .b8 pos_part[256];
.global .align 4 .b8 exp_x[256];
.global .align 4 .b8 exp_minus_one[256];
.global .align 4 .b8 alpha_scaled[256];
.global .align 4 .b8 zeros[256];
.global .align 4 .b8 neg_part[256];
.global .align 4 .b8 elu_result[256];
.global .align 4 .b8 result[256];

.visible .entry _Z13F_selu_kernelPfS_(
	.param .u64 .ptr .align 1 _Z13F_selu_kernelPfS__param_0,
	.param .u64 .ptr .align 1 _Z13F_selu_kernelPfS__param_1
)
{
	.reg .pred 	%p<4>;
	.reg .b32 	%r<12>;
	.reg .b32 	%f<10>;
	.reg .b64 	%rd<37>;

	ld.param.u64 	%rd1, [_Z13F_selu_kernelPfS__param_0];
	ld.param.u64 	%rd2, [_Z13F_selu_kernelPfS__param_1];
	mov.u32 	%r3, %tid.y;
	mov.u32 	%r4, %ctaid.y;
	mov.u32 	%r5, %ntid.y;
	mad.lo.s32 	%r1, %r4, %r5, %r3;
	mov.u32 	%r6, %tid.x;
	mov.u32 	%r7, %ctaid.x;
	mov.u32 	%r8, %ntid.x;
	mad.lo.s32 	%r2, %r7, %r8, %r6;
	setp.gt.u32 	%p1, %r1, 7;
	setp.gt.s32 	%p2, %r2, 7;
	or.pred  	%p3, %p1, %p2;
	@%p3 bra 	$L__BB0_2;
	cvta.to.global.u64 	%rd3, %rd1;
	cvta.to.global.u64 	%rd4, %rd2;
	shl.b32 	%r9, %r1, 3;
	add.s32 	%r10, %r9, %r2;
	mul.wide.s32 	%rd5, %r10, 4;
	add.s64 	%rd6, %rd3, %rd5;
	ld.global.f32 	%f1, [%rd6];
	mul.wide.u32 	%rd7, %r1, 32;
	mov.u64 	%rd8, x;
	add.s64 	%rd9, %rd8, %rd7;
	mul.wide.s32 	%rd10, %r2, 4;
	add.s64 	%rd11, %rd9, %rd10;
	st.global.f32 	[%rd11], %f1;
	max.f32 	%f2, %f1, 0f00000000;
	mov.u64 	%rd12, pos_part;
	add.s64 	%rd13, %rd12, %rd7;
	add.s64 	%rd14, %rd13, %rd10;
	st.global.f32 	[%rd14], %f2;
	mul.f32 	%f3, %f1, 0f3FB8AA3B;
	ex2.approx.f32 	%f4, %f3;
	mov.u64 	%rd15, exp_x;
	add.s64 	%rd16, %rd15, %rd7;
	add.s64 	%rd17, %rd16, %rd10;
	st.global.f32 	[%rd17], %f4;
	add.f32 	%f5, %f4, 0fBF800000;
	mov.u64 	%rd18, exp_minus_one;
	add.s64 	%rd19, %rd18, %rd7;
	add.s64 	%rd20, %rd19, %rd10;
	st.global.f32 	[%rd20], %f5;
	mul.f32 	%f6, %f5, 0f3FD62D7D;
	mov.u64 	%rd21, alpha_scaled;
	add.s64 	%rd22, %rd21, %rd7;
	add.s64 	%rd23, %rd22, %rd10;
	st.global.f32 	[%rd23], %f6;
	mov.u64 	%rd24, zeros;
	add.s64 	%rd25, %rd24, %rd7;
	add.s64 	%rd26, %rd25, %rd10;
	mov.b32 	%r11, 0;
	st.global.u32 	[%rd26], %r11;
	min.f32 	%f7, %f6, 0f00000000;
	mov.u64 	%rd27, neg_part;
	add.s64 	%rd28, %rd27, %rd7;
	add.s64 	%rd29, %rd28, %rd10;
	st.global.f32 	[%rd29], %f7;
	add.f32 	%f8, %f7, %f2;
	mov.u64 	%rd30, elu_result;
	add.s64 	%rd31, %rd30, %rd7;
	add.s64 	%rd32, %rd31, %rd10;
	st.global.f32 	[%rd32], %f8;
	mul.f32 	%f9, %f8, 0f3F867D5F;
	mov.u64 	%rd33, result;
	add.s64 	%rd34, %rd33, %rd7;
	add.s64 	%rd35, %rd34, %rd10;
	st.global.f32 	[%rd35], %f9;
	add.s64 	%rd36, %rd4, %rd5;
	st.global.f32 	[%rd36], %f9;
$L__BB0_2:
	ret;

}


// ===== COMPILED SASS (sm_100) =====

	.target	sm_100

	.elftype	@"ET_EXEC"


//--------------------- .note.nv.tkinfo           --------------------------
	.section	.note.nv.tkinfo,"",@"SHT_NOTE"
	.sectionflags	@"SHF_NOTE_NV_TKINFO"
	.tkinfo
        /*0018*/ 	.word	0x00000002
        /*0030*/ 	.string	""
        /*0030*/ 	.string	"ptxas"
        /*0030*/ 	.string	"Cuda compilation tools, release 13.0, V13.0.88"
        /*0030*/ 	.string	"Build cuda_13.0.r13.0/compiler.36424714_0"
        /*0030*/ 	.string	"-arch sm_100 -m 64 "



//--------------------- .note.nv.cuinfo           --------------------------
	.section	.note.nv.cuinfo,"",@"SHT_NOTE"
	.sectionflags	@"SHF_NOTE_NV_CUINFO"
        /*0018*/ 	.short	0x0002
        /*001a*/ 	.short	0x0064
        /*001c*/ 	.short	0x0082
	.zero		2


//--------------------- .nv.info                  --------------------------
	.section	.nv.info,"",@"SHT_CUDA_INFO"
	.align	4


	//----- nvinfo : EIATTR_REGCOUNT
	.align		4
        /*0000*/ 	.byte	0x04, 0x2f
        /*0002*/ 	.short	(.L_10 - .L_9)
	.align		4
.L_9:
        /*0004*/ 	.word	index@(_Z13F_selu_kernelPfS_)
        /*0008*/ 	.word	0x00000020


	//----- nvinfo : EIATTR_FRAME_SIZE
	.align		4
.L_10:
        /*000c*/ 	.byte	0x04, 0x11
        /*000e*/ 	.short	(.L_12 - .L_11)
	.align		4
.L_11:
        /*0010*/ 	.word	index@(_Z13F_selu_kernelPfS_)
        /*0014*/ 	.word	0x00000000


	//----- nvinfo : EIATTR_MIN_STACK_SIZE
	.align		4
.L_12:
        /*0018*/ 	.byte	0x04, 0x12
        /*001a*/ 	.short	(.L_14 - .L_13)
	.align		4
.L_13:
        /*001c*/ 	.word	index@(_Z13F_selu_kernelPfS_)
        /*0020*/ 	.word	0x00000000
.L_14:


//--------------------- .nv.compat                --------------------------
	.section	.nv.compat,"",@"SHT_CUDA_COMPAT_INFO"
	.align	4
        /*0000*/ 	.byte	0x02, 0x09, 0x00, 0x00, 0x02, 0x02, 0x01, 0x00, 0x02, 0x05, 0x05, 0x00, 0x03, 0x07, 0x01, 0x01
        /*0010*/ 	.byte	0x02, 0x03, 0x00, 0x00, 0x02, 0x06, 0x01, 0x00, 0x04, 0x0b, 0x08, 0x00, 0x01, 0x00, 0x00, 0x00
        /*0020*/ 	.byte	0x00, 0x00, 0x00, 0x00


//--------------------- .nv.info._Z13F_selu_kernelPfS_ --------------------------
	.section	.nv.info._Z13F_selu_kernelPfS_,"",@"SHT_CUDA_INFO"
	.sectionflags	@""
	.align	4


	//----- nvinfo : EIATTR_CUDA_API_VERSION
	.align		4
        /*0000*/ 	.byte	0x04, 0x37
        /*0002*/ 	.short	(.L_16 - .L_15)
.L_15:
        /*0004*/ 	.word	0x00000082


	//----- nvinfo : EIATTR_KPARAM_INFO
	.align		4
.L_16:
        /*0008*/ 	.byte	0x04, 0x17
        /*000a*/ 	.short	(.L_18 - .L_17)
.L_17:
        /*000c*/ 	.word	0x00000000
        /*0010*/ 	.short	0x0001
        /*0012*/ 	.short	0x0008
        /*0014*/ 	.byte	0x00, 0xf5, 0x21, 0x00


	//----- nvinfo : EIATTR_KPARAM_INFO
	.align		4
.L_18:
        /*0018*/ 	.byte	0x04, 0x17
        /*001a*/ 	.short	(.L_20 - .L_19)
.L_19:
        /*001c*/ 	.word	0x00000000
        /*0020*/ 	.short	0x0000
        /*0022*/ 	.short	0x0000
        /*0024*/ 	.byte	0x00, 0xf5, 0x21, 0x00


	//----- nvinfo : EIATTR_SPARSE_MMA_MASK
	.align		4
.L_20:
        /*0028*/ 	.byte	0x03, 0x50
        /*002a*/ 	.short	0x0000


	//----- nvinfo : EIATTR_MAXREG_COUNT
	.align		4
        /*002c*/ 	.byte	0x03, 0x1b
        /*002e*/ 	.short	0x00ff


	//----- nvinfo : EIATTR_MERCURY_ISA_VERSION
	.align		4
        /*0030*/ 	.byte	0x03, 0x5f
        /*0032*/ 	.short	0x0101


	//----- nvinfo : EIATTR_VRC_CTA_INIT_COUNT
	.align		4
        /*0034*/ 	.byte	0x02, 0x4a
	.zero		1
	.zero		1


	//----- nvinfo : EIATTR_EXIT_INSTR_OFFSETS
	.align		4
        /*0038*/ 	.byte	0x04, 0x1c
        /*003a*/ 	.short	(.L_22 - .L_21)


	//   ....[0]....
.L_21:
        /*003c*/ 	.word	0x000000b0


	//   ....[1]....
        /*0040*/ 	.word	0x00000430


	//----- nvinfo : EIATTR_CBANK_PARAM_SIZE
	.align		4
.L_22:
        /*0044*/ 	.byte	0x03, 0x19
        /*0046*/ 	.short	0x0010


	//----- nvinfo : EIATTR_PARAM_CBANK
	.align		4
        /*0048*/ 	.byte	0x04, 0x0a
        /*004a*/ 	.short	(.L_24 - .L_23)
	.align		4
.L_23:
        /*004c*/ 	.word	index@(.nv.constant0._Z13F_selu_kernelPfS_)
        /*0050*/ 	.short	0x0380
        /*0052*/ 	.short	0x0010


	//----- nvinfo : EIATTR_SW_WAR
	.align		4
.L_24:
        /*0054*/ 	.byte	0x04, 0x36
        /*0056*/ 	.short	(.L_26 - .L_25)
.L_25:
        /*0058*/ 	.word	0x00000008
.L_26:


//--------------------- .nv.callgraph             --------------------------
	.section	.nv.callgraph,"",@"SHT_CUDA_CALLGRAPH"
	.align	4
	.sectionentsize	8
	.align		4
        /*0000*/ 	.word	0x00000000
	.align		4
        /*0004*/ 	.word	0xffffffff
	.align		4
        /*0008*/ 	.word	0x00000000
	.align		4
        /*000c*/ 	.word	0xfffffffe
	.align		4
        /*0010*/ 	.word	0x00000000
	.align		4
        /*0014*/ 	.word	0xfffffffd
	.align		4
        /*0018*/ 	.word	0x00000000
	.align		4
        /*001c*/ 	.word	0xfffffffc


//--------------------- .nv.constant4             --------------------------
	.section	.nv.constant4,"a",@progbits
	.align	8
	.align		8
.nv.constant4:
        /*0000*/ 	.dword	x
	.align		8
        /*0008*/ 	.dword	pos_part
	.align		8
        /*0010*/ 	.dword	exp_x
	.align		8
        /*0018*/ 	.dword	exp_minus_one
	.align		8
        /*0020*/ 	.dword	alpha_scaled
	.align		8
        /*0028*/ 	.dword	zeros
	.align		8
        /*0030*/ 	.dword	neg_part
	.align		8
        /*0038*/ 	.dword	elu_result
	.align		8
        /*0040*/ 	.dword	result


//--------------------- .text._Z13F_selu_kernelPfS_ --------------------------
	.section	.text._Z13F_selu_kernelPfS_,"ax",@progbits
	.align	128
        .global         _Z13F_selu_kernelPfS_
        .type           _Z13F_selu_kernelPfS_,@function
        .size           _Z13F_selu_kernelPfS_,(.L_x_1 - _Z13F_selu_kernelPfS_)
        .other          _Z13F_selu_kernelPfS_,@"STO_CUDA_ENTRY STV_DEFAULT"
_Z13F_selu_kernelPfS_:
.text._Z13F_selu_kernelPfS_:
[----:B------:R-:W-:Y:S01]  /*0000*/  LDC R1, c[0x0][0x37c] ;  /* 0x0000df00ff017b82 */ /* 0x000fe20000000800 */
[----:B------:R-:W0:Y:S07]  /*0010*/  S2R R0, SR_TID.X ;  /* 0x0000000000007919 */ /* 0x000e2e0000002100 */
[----:B------:R-:W1:Y:S01]  /*0020*/  LDC R2, c[0x0][0x364] ;  /* 0x0000d900ff027b82 */ /* 0x000e620000000800 */
[----:B------:R-:W1:Y:S07]  /*0030*/  S2R R21, SR_TID.Y ;  /* 0x0000000000157919 */ /* 0x000e6e0000002200 */
[----:B------:R-:W0:Y:S08]  /*0040*/  S2UR UR5, SR_CTAID.X ;  /* 0x00000000000579c3 */ /* 0x000e300000002500 */
[----:B------:R-:W0:Y:S08]  /*0050*/  LDC R3, c[0x0][0x360] ;  /* 0x0000d800ff037b82 */ /* 0x000e300000000800 */
[----:B------:R-:W1:Y:S01]  /*0060*/  S2UR UR4, SR_CTAID.Y ;  /* 0x00000000000479c3 */ /* 0x000e620000002600 */
[----:B0-----:R-:W-:-:S05]  /*0070*/  IMAD R0, R3, UR5, R0 ;  /* 0x0000000503007c24 */ /* 0x001fca000f8e0200 */
[----:B------:R-:W-:Y:S01]  /*0080*/  ISETP.GT.AND P0, PT, R0, 0x7, PT ;  /* 0x000000070000780c */ /* 0x000fe20003f04270 */
[----:B-1----:R-:W-:-:S05]  /*0090*/  IMAD R21, R2, UR4, R21 ;  /* 0x0000000402157c24 */ /* 0x002fca000f8e0215 */
[----:B------:R-:W-:-:S13]  /*00a0*/  ISETP.GT.U32.OR P0, PT, R21, 0x7, P0 ;  /* 0x000000071500780c */ /* 0x000fda0000704470 */
[----:B------:R-:W-:Y:S05]  /*00b0*/  @P0 EXIT ;  /* 0x000000000000094d */ /* 0x000fea0003800000 */
[----:B------:R-:W0:Y:S01]  /*00c0*/  LDC.64 R2, c[0x0][0x380] ;  /* 0x0000e000ff027b82 */ /* 0x000e220000000a00 */
[----:B------:R-:W1:Y:S01]  /*00d0*/  LDCU.64 UR4, c[0x0][0x358] ;  /* 0x00006b00ff0477ac */ /* 0x000e620008000a00 */
[----:B------:R-:W-:-:S06]  /*00e0*/  LEA R19, R21, R0, 0x3 ;  /* 0x0000000015137211 */ /* 0x000fcc00078e18ff */
[----:B------:R-:W2:Y:S08]  /*00f0*/  LDC.64 R26, c[0x4][RZ] ;  /* 0x01000000ff1a7b82 */ /* 0x000eb00000000a00 */
[----:B------:R-:W3:Y:S01]  /*0100*/  LDC.64 R16, c[0x4][0x8] ;  /* 0x01000200ff107b82 */ /* 0x000ee20000000a00 */
[----:B0-----:R-:W-:-:S07]  /*0110*/  IMAD.WIDE R2, R19, 0x4, R2 ;  /* 0x0000000413027825 */ /* 0x001fce00078e0202 */
[----:B------:R-:W0:Y:S01]  /*0120*/  LDC.64 R22, c[0x4][0x10] ;  /* 0x01000400ff167b82 */ /* 0x000e220000000a00 */
[----:B-1----:R1:W4:Y:S01]  /*0130*/  LDG.E R20, desc[UR4][R2.64] ;  /* 0x0000000402147981 */ /* 0x002322000c1e1900 */
[----:B--2---:R-:W-:-:S06]  /*0140*/  IMAD.WIDE.U32 R26, R21, 0x20, R26 ;  /* 0x00000020151a7825 */ /* 0x004fcc00078e001a */
[----:B------:R-:W2:Y:S01]  /*0150*/  LDC.64 R14, c[0x4][0x18] ;  /* 0x01000600ff0e7b82 */ /* 0x000ea20000000a00 */
[----:B------:R-:W-:-:S07]  /*0160*/  IMAD.WIDE R26, R0, 0x4, R26 ;  /* 0x00000004001a7825 */ /* 0x000fce00078e021a */
[----:B------:R-:W5:Y:S01]  /*0170*/  LDC.64 R12, c[0x4][0x20] ;  /* 0x01000800ff0c7b82 */ /* 0x000f620000000a00 */
[----:B---3--:R-:W-:-:S04]  /*0180*/  IMAD.WIDE.U32 R16, R21, 0x20, R16 ;  /* 0x0000002015107825 */ /* 0x008fc800078e0010 */
[----:B------:R-:W-:-:S03]  /*0190*/  IMAD.WIDE R16, R0, 0x4, R16 ;  /* 0x0000000400107825 */ /* 0x000fc600078e0210 */
[----:B------:R-:W3:Y:S01]  /*01a0*/  LDC.64 R10, c[0x4][0x28] ;  /* 0x01000a00ff0a7b82 */ /* 0x000ee20000000a00 */
[----:B0-----:R-:W-:-:S07]  /*01b0*/  IMAD.WIDE.U32 R22, R21, 0x20, R22 ;  /* 0x0000002015167825 */ /* 0x001fce00078e0016 */
[----:B------:R-:W0:Y:S01]  /*01c0*/  LDC.64 R4, c[0x4][0x30] ;  /* 0x01000c00ff047b82 */ /* 0x000e220000000a00 */
[----:B--2---:R-:W-:-:S04]  /*01d0*/  IMAD.WIDE.U32 R14, R21, 0x20, R14 ;  /* 0x00000020150e7825 */ /* 0x004fc800078e000e */
[----:B------:R-:W-:-:S03]  /*01e0*/  IMAD.WIDE R22, R0, 0x4, R22 ;  /* 0x0000000400167825 */ /* 0x000fc600078e0216 */
[----:B------:R-:W2:Y:S01]  /*01f0*/  LDC.64 R6, c[0x4][0x38] ;  /* 0x01000e00ff067b82 */ /* 0x000ea20000000a00 */
[----:B-----5:R-:W-:-:S04]  /*0200*/  IMAD.WIDE.U32 R12, R21, 0x20, R12 ;  /* 0x00000020150c7825 */ /* 0x020fc800078e000c */
[----:B------:R-:W-:-:S03]  /*0210*/  IMAD.WIDE R14, R0, 0x4, R14 ;  /* 0x00000004000e7825 */ /* 0x000fc600078e020e */
[----:B------:R-:W5:Y:S01]  /*0220*/  LDC.64 R8, c[0x4][0x40] ;  /* 0x01001000ff087b82 */ /* 0x000f620000000a00 */
[----:B---3--:R-:W-:-:S04]  /*0230*/  IMAD.WIDE.U32 R10, R21, 0x20, R10 ;  /* 0x00000020150a7825 */ /* 0x008fc800078e000a */
[----:B------:R-:W-:-:S03]  /*0240*/  IMAD.WIDE R12, R0, 0x4, R12 ;  /* 0x00000004000c7825 */ /* 0x000fc600078e020c */
[----:B-1----:R-:W1:Y:S01]  /*0250*/  LDC.64 R2, c[0x0][0x388] ;  /* 0x0000e200ff027b82 */ /* 0x002e620000000a00 */
[----:B0-----:R-:W-:-:S04]  /*0260*/  IMAD.WIDE.U32 R4, R21, 0x20, R4 ;  /* 0x0000002015047825 */ /* 0x001fc800078e0004 */
[----:B------:R-:W-:-:S04]  /*0270*/  IMAD.WIDE R10, R0, 0x4, R10 ;  /* 0x00000004000a7825 */ /* 0x000fc800078e020a */
[----:B--2---:R-:W-:-:S04]  /*0280*/  IMAD.WIDE.U32 R6, R21, 0x20, R6 ;  /* 0x0000002015067825 */ /* 0x004fc800078e0006 */
[----:B------:R-:W-:-:S04]  /*0290*/  IMAD.WIDE R4, R0, 0x4, R4 ;  /* 0x0000000400047825 */ /* 0x000fc800078e0204 */
[----:B-----5:R-:W-:-:S04]  /*02a0*/  IMAD.WIDE.U32 R8, R21, 0x20, R8 ;  /* 0x0000002015087825 */ /* 0x020fc800078e0008 */
[----:B------:R-:W-:-:S04]  /*02b0*/  IMAD.WIDE R6, R0, 0x4, R6 ;  /* 0x0000000400067825 */ /* 0x000fc800078e0206 */
[----:B------:R-:W-:-:S04]  /*02c0*/  IMAD.WIDE R8, R0, 0x4, R8 ;  /* 0x0000000400087825 */ /* 0x000fc800078e0208 */
[----:B-1----:R-:W-:-:S04]  /*02d0*/  IMAD.WIDE R2, R19, 0x4, R2 ;  /* 0x0000000413027825 */ /* 0x002fc800078e0202 */
[----:B----4-:R-:W-:Y:S01]  /*02e0*/  FMUL R18, R20, 1.4426950216293334961 ;  /* 0x3fb8aa3b14127820 */ /* 0x010fe20000400000 */
[----:B------:R0:W-:Y:S01]  /*02f0*/  STG.E desc[UR4][R26.64], R20 ;  /* 0x000000141a007986 */ /* 0x0001e2000c101904 */
[----:B------:R-:W-:-:S03]  /*0300*/  FMNMX R25, RZ, R20, !PT ;  /* 0x00000014ff197209 */ /* 0x000fc60007800000 */
[C---:B------:R-:W-:Y:S02]  /*0310*/  FSETP.GEU.AND P0, PT, R18.reuse, -126, PT ;  /* 0xc2fc00001200780b */ /* 0x040fe40003f0e000 */
[----:B------:R1:W-:Y:S11]  /*0320*/  STG.E desc[UR4][R16.64], R25 ;  /* 0x0000001910007986 */ /* 0x0003f6000c101904 */
[----:B------:R-:W-:-:S06]  /*0330*/  @!P0 FMUL R18, R18, 0.5 ;  /* 0x3f00000012128820 */ /* 0x000fcc0000400000 */
[----:B------:R-:W2:Y:S02]  /*0340*/  MUFU.EX2 R18, R18 ;  /* 0x0000001200127308 */ /* 0x000ea40000000800 */
[----:B--2---:R-:W-:-:S04]  /*0350*/  @!P0 FMUL R18, R18, R18 ;  /* 0x0000001212128220 */ /* 0x004fc80000400000 */
[----:B------:R-:W-:Y:S01]  /*0360*/  FADD R29, R18, -1 ;  /* 0xbf800000121d7421 */ /* 0x000fe20000000000 */
[----:B------:R-:W-:Y:S03]  /*0370*/  STG.E desc[UR4][R22.64], R18 ;  /* 0x0000001216007986 */ /* 0x000fe6000c101904 */
[----:B0-----:R-:W-:Y:S01]  /*0380*/  FMUL R20, R29, 1.6732631921768188477 ;  /* 0x3fd62d7d1d147820 */ /* 0x001fe20000400000 */
[----:B------:R0:W-:Y:S04]  /*0390*/  STG.E desc[UR4][R14.64], R29 ;  /* 0x0000001d0e007986 */ /* 0x0001e8000c101904 */
[----:B------:R-:W-:Y:S01]  /*03a0*/  FMNMX R24, RZ, R20, PT ;  /* 0x00000014ff187209 */ /* 0x000fe20003800000 */
[----:B------:R-:W-:Y:S04]  /*03b0*/  STG.E desc[UR4][R12.64], R20 ;  /* 0x000000140c007986 */ /* 0x000fe8000c101904 */
[----:B-1----:R-:W-:Y:S01]  /*03c0*/  FADD R25, R25, R24 ;  /* 0x0000001819197221 */ /* 0x002fe20000000000 */
[----:B------:R-:W-:Y:S03]  /*03d0*/  STG.E desc[UR4][R10.64], RZ ;  /* 0x000000ff0a007986 */ /* 0x000fe6000c101904 */
[----:B0-----:R-:W-:Y:S01]  /*03e0*/  FMUL R15, R25, 1.0507010221481323242 ;  /* 0x3f867d5f190f7820 */ /* 0x001fe20000400000 */
[----:B------:R-:W-:Y:S04]  /*03f0*/  STG.E desc[UR4][R4.64], R24 ;  /* 0x0000001804007986 */ /* 0x000fe8000c101904 */
[----:B------:R-:W-:Y:S04]  /*0400*/  STG.E desc[UR4][R6.64], R25 ;  /* 0x0000001906007986 */ /* 0x000fe8000c101904 */
[----:B------:R-:W-:Y:S04]  /*0410*/  STG.E desc[UR4][R8.64], R15 ;  /* 0x0000000f08007986 */ /* 0x000fe8000c101904 */
[----:B------:R-:W-:Y:S01]  /*0420*/  STG.E desc[UR4][R2.64], R15 ;  /* 0x0000000f02007986 */ /* 0x000fe2000c101904 */
[----:B------:R-:W-:Y:S05]  /*0430*/  EXIT ;  /* 0x000000000000794d */ /* 0x000fea0003800000 */
.L_x_0:
[----:B------:R-:W-:-:S00]  /*0440*/  BRA `(.L_x_0) ;  /* 0xfffffffc00fc7947 */ /* 0x000fc0000383ffff */
[----:B------:R-:W-:-:S00]  /*0450*/  NOP ;  /* 0x0000000000007918 */ /* 0x000fc00000000000 */
        /* <DEDUP_REMOVED lines=10> */
.L_x_1:


//--------------------- .nv.shared.reserved.0     --------------------------
	.section	.nv.shared.reserved.0,"aw",@nobits
	.weak		__nv_reservedSMEM_offset_0_alias
	.size		__nv_reservedSMEM_offset_0_alias, 0, 64
	.other		__nv_reservedSMEM_offset_0_alias,@"STO_CUDA_RESERVED_SHARED STV_DEFAULT"
__nv_reservedSMEM_offset_0_alias:
	.zero		0
	.zero		64


//--------------------- .nv.global                --------------------------
	.section	.nv.global,"aw",@nobits
	.align	4
.nv.global:
	.type		result,@object
	.size		result,(x - result)
result:
	.zero		256
	.type		x,@object
	.size		x,(alpha_scaled - x)
x:
	.zero		256
	.type		alpha_scaled,@object
	.size		alpha_scaled,(exp_x - alpha_scaled)
alpha_scaled:
	.zero		256
	.type		exp_x,@object
	.size		exp_x,(neg_part - exp_x)
exp_x:
	.zero		256
	.type		neg_part,@object
	.size		neg_part,(exp_minus_one - neg_part)
neg_part:
	.zero		256
	.type		exp_minus_one,@object
	.size		exp_minus_one,(elu_result - exp_minus_one)
exp_minus_one:
	.zero		256
	.type		elu_result,@object
	.size		elu_result,(pos_part - elu_result)
elu_result:
	.zero		256
	.type		pos_part,@object
	.size		pos_part,(zeros - pos_part)
pos_part:
	.zero		256
	.type		zeros,@object
	.size		zeros,(.L_5 - zeros)
zeros:
	.zero		256
.L_5:


//--------------------- .nv.constant0._Z13F_selu_kernelPfS_ --------------------------
	.section	.nv.constant0._Z13F_selu_kernelPfS_,"a",@progbits
	.sectionflags	@""
	.align	4
.nv.constant0._Z13F_selu_kernelPfS_:
	.zero		912


//--------------------- SYMBOLS --------------------------

	.type		.nv.reservedSmem.offset0,@object
	.size		.nv.reservedSmem.offset0,0x4
